//
// Generated by NVIDIA NVVM Compiler
//
// Compiler Build ID: CL-36424714
// Cuda compilation tools, release 13.0, V13.0.88
// Based on NVVM 20.0.0
//

.version 9.0
.target sm_100
.address_size 64

	// .globl	_Z14convolution_2dPiS_iiS_

.visible .entry _Z14convolution_2dPiS_iiS_(
	.param .u64 .ptr .align 1 _Z14convolution_2dPiS_iiS__param_0,
	.param .u64 .ptr .align 1 _Z14convolution_2dPiS_iiS__param_1,
	.param .u32 _Z14convolution_2dPiS_iiS__param_2,
	.param .u32 _Z14convolution_2dPiS_iiS__param_3,
	.param .u64 .ptr .align 1 _Z14convolution_2dPiS_iiS__param_4
)
{
	.reg .pred 	%p<34>;
	.reg .b32 	%r<98>;
	.reg .b64 	%rd<35>;

	ld.param.u64 	%rd8, [_Z14convolution_2dPiS_iiS__param_0];
	ld.param.u64 	%rd9, [_Z14convolution_2dPiS_iiS__param_1];
	ld.param.u32 	%r37, [_Z14convolution_2dPiS_iiS__param_2];
	ld.param.u32 	%r38, [_Z14convolution_2dPiS_iiS__param_3];
	ld.param.u64 	%rd7, [_Z14convolution_2dPiS_iiS__param_4];
	cvta.to.global.u64 	%rd1, %rd9;
	cvta.to.global.u64 	%rd2, %rd8;
	mov.u32 	%r40, %tid.x;
	mov.u32 	%r41, %tid.y;
	mov.u32 	%r42, %ctaid.x;
	mov.u32 	%r43, %ntid.x;
	mad.lo.s32 	%r1, %r42, %r43, %r40;
	mov.u32 	%r44, %ctaid.y;
	mov.u32 	%r45, %ntid.y;
	mad.lo.s32 	%r2, %r44, %r45, %r41;
	shr.u32 	%r46, %r37, 31;
	add.s32 	%r47, %r37, %r46;
	shr.s32 	%r3, %r47, 1;
	sub.s32 	%r4, %r2, %r3;
	setp.lt.s32 	%p2, %r37, 1;
	mov.b32 	%r88, 0;
	@%p2 bra 	$L__BB0_29;
	and.b32  	%r5, %r37, 3;
	and.b32  	%r6, %r37, 2147483644;
	sub.s32 	%r7, %r1, %r3;
	mov.b32 	%r83, 0;
	mov.u32 	%r88, %r83;
$L__BB0_2:
	setp.lt.u32 	%p3, %r37, 4;
	add.s32 	%r51, %r83, %r7;
	setp.lt.s32 	%p4, %r51, 0;
	setp.ge.s32 	%p5, %r51, %r38;
	or.pred  	%p1, %p4, %p5;
	mul.lo.s32 	%r10, %r51, %r38;
	add.s32 	%r11, %r10, %r4;
	mul.lo.s32 	%r12, %r83, %r37;
	mov.b32 	%r92, 0;
	@%p3 bra 	$L__BB0_17;
	mov.b32 	%r85, 0;
$L__BB0_4:
	@%p1 bra 	$L__BB0_7;
	add.s32 	%r15, %r85, %r4;
	setp.lt.s32 	%p6, %r15, 0;
	setp.ge.s32 	%p7, %r15, %r38;
	or.pred  	%p8, %p6, %p7;
	@%p8 bra 	$L__BB0_7;
	add.s32 	%r53, %r15, %r10;
	mul.wide.s32 	%rd10, %r53, 4;
	add.s64 	%rd11, %rd2, %rd10;
	ld.global.u32 	%r54, [%rd11];
	add.s32 	%r55, %r85, %r12;
	mul.wide.u32 	%rd12, %r55, 4;
	add.s64 	%rd13, %rd1, %rd12;
	ld.global.u32 	%r56, [%rd13];
	mad.lo.s32 	%r88, %r56, %r54, %r88;
$L__BB0_7:
	cvt.s64.s32 	%rd14, %r85;
	cvt.s64.s32 	%rd15, %r11;
	add.s64 	%rd16, %rd15, %rd14;
	shl.b64 	%rd17, %rd16, 2;
	add.s64 	%rd3, %rd2, %rd17;
	cvt.u64.u32 	%rd18, %r12;
	add.s64 	%rd19, %rd14, %rd18;
	shl.b64 	%rd20, %rd19, 2;
	add.s64 	%rd4, %rd1, %rd20;
	@%p1 bra 	$L__BB0_10;
	add.s32 	%r57, %r85, %r4;
	add.s32 	%r58, %r57, 1;
	setp.lt.s32 	%p9, %r58, 0;
	setp.ge.s32 	%p10, %r58, %r38;
	or.pred  	%p11, %p9, %p10;
	@%p11 bra 	$L__BB0_10;
	ld.global.u32 	%r59, [%rd3+4];
	ld.global.u32 	%r60, [%rd4+4];
	mad.lo.s32 	%r88, %r60, %r59, %r88;
$L__BB0_10:
	@%p1 bra 	$L__BB0_13;
	add.s32 	%r61, %r85, %r4;
	add.s32 	%r62, %r61, 2;
	setp.lt.s32 	%p12, %r62, 0;
	setp.ge.s32 	%p13, %r62, %r38;
	or.pred  	%p14, %p12, %p13;
	@%p14 bra 	$L__BB0_13;
	ld.global.u32 	%r63, [%rd3+8];
	ld.global.u32 	%r64, [%rd4+8];
	mad.lo.s32 	%r88, %r64, %r63, %r88;
$L__BB0_13:
	@%p1 bra 	$L__BB0_16;
	add.s32 	%r65, %r85, %r4;
	add.s32 	%r66, %r65, 3;
	setp.lt.s32 	%p15, %r66, 0;
	setp.ge.s32 	%p16, %r66, %r38;
	or.pred  	%p17, %p15, %p16;
	@%p17 bra 	$L__BB0_16;
	ld.global.u32 	%r67, [%rd3+12];
	ld.global.u32 	%r68, [%rd4+12];
	mad.lo.s32 	%r88, %r68, %r67, %r88;
$L__BB0_16:
	add.s32 	%r85, %r85, 4;
	setp.ne.s32 	%p18, %r85, %r6;
	mov.u32 	%r92, %r6;
	@%p18 bra 	$L__BB0_4;
$L__BB0_17:
	setp.eq.s32 	%p19, %r5, 0;
	@%p19 bra 	$L__BB0_28;
	@%p1 bra 	$L__BB0_21;
	add.s32 	%r28, %r92, %r4;
	setp.lt.s32 	%p20, %r28, 0;
	setp.ge.s32 	%p21, %r28, %r38;
	or.pred  	%p22, %p20, %p21;
	@%p22 bra 	$L__BB0_21;
	add.s32 	%r69, %r28, %r10;
	mul.wide.s32 	%rd21, %r69, 4;
	add.s64 	%rd22, %rd2, %rd21;
	ld.global.u32 	%r70, [%rd22];
	add.s32 	%r71, %r92, %r12;
	mul.wide.u32 	%rd23, %r71, 4;
	add.s64 	%rd24, %rd1, %rd23;
	ld.global.u32 	%r72, [%rd24];
	mad.lo.s32 	%r88, %r72, %r70, %r88;
$L__BB0_21:
	setp.eq.s32 	%p23, %r5, 1;
	@%p23 bra 	$L__BB0_28;
	cvt.u64.u32 	%rd25, %r92;
	cvt.s64.s32 	%rd26, %r11;
	add.s64 	%rd27, %rd26, %rd25;
	shl.b64 	%rd28, %rd27, 2;
	add.s64 	%rd5, %rd2, %rd28;
	cvt.u64.u32 	%rd29, %r12;
	add.s64 	%rd30, %rd25, %rd29;
	shl.b64 	%rd31, %rd30, 2;
	add.s64 	%rd6, %rd1, %rd31;
	@%p1 bra 	$L__BB0_25;
	add.s32 	%r73, %r92, %r4;
	add.s32 	%r74, %r73, 1;
	setp.lt.s32 	%p24, %r74, 0;
	setp.ge.s32 	%p25, %r74, %r38;
	or.pred  	%p26, %p24, %p25;
	@%p26 bra 	$L__BB0_25;
	ld.global.u32 	%r75, [%rd5+4];
	ld.global.u32 	%r76, [%rd6+4];
	mad.lo.s32 	%r88, %r76, %r75, %r88;
$L__BB0_25:
	setp.eq.s32 	%p27, %r5, 2;
	or.pred  	%p28, %p27, %p1;
	@%p28 bra 	$L__BB0_28;
	add.s32 	%r77, %r92, %r4;
	add.s32 	%r78, %r77, 2;
	setp.lt.s32 	%p29, %r78, 0;
	setp.ge.s32 	%p30, %r78, %r38;
	or.pred  	%p31, %p29, %p30;
	@%p31 bra 	$L__BB0_28;
	ld.global.u32 	%r79, [%rd5+8];
	ld.global.u32 	%r80, [%rd6+8];
	mad.lo.s32 	%r88, %r80, %r79, %r88;
$L__BB0_28:
	add.s32 	%r83, %r83, 1;
	setp.ne.s32 	%p32, %r83, %r37;
	@%p32 bra 	$L__BB0_2;
$L__BB0_29:
	max.s32 	%r81, %r1, %r2;
	setp.ge.s32 	%p33, %r81, %r38;
	@%p33 bra 	$L__BB0_31;
	mad.lo.s32 	%r82, %r38, %r1, %r2;
	cvta.to.global.u64 	%rd32, %rd7;
	mul.wide.s32 	%rd33, %r82, 4;
	add.s64 	%rd34, %rd32, %rd33;
	st.global.u32 	[%rd34], %r88;
$L__BB0_31:
	ret;

}


// ===== COMPILED SASS (sm_100) =====

	.target	sm_100

	.elftype	@"ET_EXEC"


//--------------------- .note.nv.tkinfo           --------------------------
	.section	.note.nv.tkinfo,"",@"SHT_NOTE"
	.sectionflags	@"SHF_NOTE_NV_TKINFO"
	.tkinfo
        /*0018*/ 	.word	0x00000002
        /*0030*/ 	.string	""
        /*0030*/ 	.string	"ptxas"
        /*0030*/ 	.string	"Cuda compilation tools, release 13.0, V13.0.88"
        /*0030*/ 	.string	"Build cuda_13.0.r13.0/compiler.36424714_0"
        /*0030*/ 	.string	"-arch sm_100 -m 64 "



//--------------------- .note.nv.cuinfo           --------------------------
	.section	.note.nv.cuinfo,"",@"SHT_NOTE"
	.sectionflags	@"SHF_NOTE_NV_CUINFO"
        /*0018*/ 	.short	0x0002
        /*001a*/ 	.short	0x0064
        /*001c*/ 	.short	0x0082
	.zero		2


//--------------------- .nv.info                  --------------------------
	.section	.nv.info,"",@"SHT_CUDA_INFO"
	.align	4


	//----- nvinfo : EIATTR_REGCOUNT
	.align		4
        /*0000*/ 	.byte	0x04, 0x2f
        /*0002*/ 	.short	(.L_1 - .L_0)
	.align		4
.L_0:
        /*0004*/ 	.word	index@(_Z14convolution_2dPiS_iiS_)
        /*0008*/ 	.word	0x0000001e


	//----- nvinfo : EIATTR_FRAME_SIZE
	.align		4
.L_1:
        /*000c*/ 	.byte	0x04, 0x11
        /*000e*/ 	.short	(.L_3 - .L_2)
	.align		4
.L_2:
        /*0010*/ 	.word	index@(_Z14convolution_2dPiS_iiS_)
        /*0014*/ 	.word	0x00000000


	//----- nvinfo : EIATTR_MIN_STACK_SIZE
	.align		4
.L_3:
        /*0018*/ 	.byte	0x04, 0x12
        /*001a*/ 	.short	(.L_5 - .L_4)
	.align		4
.L_4:
        /*001c*/ 	.word	index@(_Z14convolution_2dPiS_iiS_)
        /*0020*/ 	.word	0x00000000
.L_5:


//--------------------- .nv.compat                --------------------------
	.section	.nv.compat,"",@"SHT_CUDA_COMPAT_INFO"
	.align	4
        /*0000*/ 	.byte	0x02, 0x09, 0x00, 0x00, 0x02, 0x02, 0x01, 0x00, 0x02, 0x05, 0x05, 0x00, 0x03, 0x07, 0x01, 0x01
        /*0010*/ 	.byte	0x02, 0x03, 0x00, 0x00, 0x02, 0x06, 0x01, 0x00, 0x04, 0x0b, 0x08, 0x00, 0x09, 0x00, 0x00, 0x00
        /*0020*/ 	.byte	0x00, 0x00, 0x00, 0x00


//--------------------- .nv.info._Z14convolution_2dPiS_iiS_ --------------------------
	.section	.nv.info._Z14convolution_2dPiS_iiS_,"",@"SHT_CUDA_INFO"
	.sectionflags	@""
	.align	4


	//----- nvinfo : EIATTR_CUDA_API_VERSION
	.align		4
        /*0000*/ 	.byte	0x04, 0x37
        /*0002*/ 	.short	(.L_7 - .L_6)
.L_6:
        /*0004*/ 	.word	0x00000082


	//----- nvinfo : EIATTR_KPARAM_INFO
	.align		4
.L_7:
        /*0008*/ 	.byte	0x04, 0x17
        /*000a*/ 	.short	(.L_9 - .L_8)
.L_8:
        /*000c*/ 	.word	0x00000000
        /*0010*/ 	.short	0x0004
        /*0012*/ 	.short	0x0018
        /*0014*/ 	.byte	0x00, 0xf5, 0x21, 0x00


	//----- nvinfo : EIATTR_KPARAM_INFO
	.align		4
.L_9:
        /*0018*/ 	.byte	0x04, 0x17
        /*001a*/ 	.short	(.L_11 - .L_10)
.L_10:
        /*001c*/ 	.word	0x00000000
        /*0020*/ 	.short	0x0003
        /*0022*/ 	.short	0x0014
        /*0024*/ 	.byte	0x00, 0xf0, 0x11, 0x00


	//----- nvinfo : EIATTR_KPARAM_INFO
	.align		4
.L_11:
        /*0028*/ 	.byte	0x04, 0x17
        /*002a*/ 	.short	(.L_13 - .L_12)
.L_12:
        /*002c*/ 	.word	0x00000000
        /*0030*/ 	.short	0x0002
        /*0032*/ 	.short	0x0010
        /*0034*/ 	.byte	0x00, 0xf0, 0x11, 0x00


	//----- nvinfo : EIATTR_KPARAM_INFO
	.align		4
.L_13:
        /*0038*/ 	.byte	0x04, 0x17
        /*003a*/ 	.short	(.L_15 - .L_14)
.L_14:
        /*003c*/ 	.word	0x00000000
        /*0040*/ 	.short	0x0001
        /*0042*/ 	.short	0x0008
        /*0044*/ 	.byte	0x00, 0xf5, 0x21, 0x00


	//----- nvinfo : EIATTR_KPARAM_INFO
	.align		4
.L_15:
        /*0048*/ 	.byte	0x04, 0x17
        /*004a*/ 	.short	(.L_17 - .L_16)
.L_16:
        /*004c*/ 	.word	0x00000000
        /*0050*/ 	.short	0x0000
        /*0052*/ 	.short	0x0000
        /*0054*/ 	.byte	0x00, 0xf5, 0x21, 0x00


	//----- nvinfo : EIATTR_SPARSE_MMA_MASK
	.align		4
.L_17:
        /*0058*/ 	.byte	0x03, 0x50
        /*005a*/ 	.short	0x0000


	//----- nvinfo : EIATTR_MAXREG_COUNT
	.align		4
        /*005c*/ 	.byte	0x03, 0x1b
        /*005e*/ 	.short	0x00ff


	//----- nvinfo : EIATTR_MERCURY_ISA_VERSION
	.align		4
        /*0060*/ 	.byte	0x03, 0x5f
        /*0062*/ 	.short	0x0101


	//----- nvinfo : EIATTR_VRC_CTA_INIT_COUNT
	.align		4
        /*0064*/ 	.byte	0x02, 0x4a
	.zero		1
	.zero		1


	//----- nvinfo : EIATTR_EXIT_INSTR_OFFSETS
	.align		4
        /*0068*/ 	.byte	0x04, 0x1c
        /*006a*/ 	.short	(.L_19 - .L_18)


	//   ....[0]....
.L_18:
        /*006c*/ 	.word	0x000008a0


	//   ....[1]....
        /*0070*/ 	.word	0x000008f0


	//----- nvinfo : EIATTR_CRS_STACK_SIZE
	.align		4
.L_19:
        /*0074*/ 	.byte	0x04, 0x1e
        /*0076*/ 	.short	(.L_21 - .L_20)
.L_20:
        /*0078*/ 	.word	0x00000000


	//----- nvinfo : EIATTR_CBANK_PARAM_SIZE
	.align		4
.L_21:
        /*007c*/ 	.byte	0x03, 0x19
        /*007e*/ 	.short	0x0020


	//----- nvinfo : EIATTR_PARAM_CBANK
	.align		4
        /*0080*/ 	.byte	0x04, 0x0a
        /*0082*/ 	.short	(.L_23 - .L_22)
	.align		4
.L_22:
        /*0084*/ 	.word	index@(.nv.constant0._Z14convolution_2dPiS_iiS_)
        /*0088*/ 	.short	0x0380
        /*008a*/ 	.short	0x0020


	//----- nvinfo : EIATTR_SW_WAR
	.align		4
.L_23:
        /*008c*/ 	.byte	0x04, 0x36
        /*008e*/ 	.short	(.L_25 - .L_24)
.L_24:
        /*0090*/ 	.word	0x00000008
.L_25:


//--------------------- .nv.callgraph             --------------------------
	.section	.nv.callgraph,"",@"SHT_CUDA_CALLGRAPH"
	.align	4
	.sectionentsize	8
	.align		4
        /*0000*/ 	.word	0x00000000
	.align		4
        /*0004*/ 	.word	0xffffffff
	.align		4
        /*0008*/ 	.word	0x00000000
	.align		4
        /*000c*/ 	.word	0xfffffffe
	.align		4
        /*0010*/ 	.word	0x00000000
	.align		4
        /*0014*/ 	.word	0xfffffffd
	.align		4
        /*0018*/ 	.word	0x00000000
	.align		4
        /*001c*/ 	.word	0xfffffffc


//--------------------- .text._Z14convolution_2dPiS_iiS_ --------------------------
	.section	.text._Z14convolution_2dPiS_iiS_,"ax",@progbits
	.align	128
        .global         _Z14convolution_2dPiS_iiS_
        .type           _Z14convolution_2dPiS_iiS_,@function
        .size           _Z14convolution_2dPiS_iiS_,(.L_x_10 - _Z14convolution_2dPiS_iiS_)
        .other          _Z14convolution_2dPiS_iiS_,@"STO_CUDA_ENTRY STV_DEFAULT"
_Z14convolution_2dPiS_iiS_:
.text._Z14convolution_2dPiS_iiS_:
[----:B------:R-:W-:Y:S08]  /*0000*/  LDC R1, c[0x0][0x37c] ;  /* 0x0000df00ff017b82 */ /* 0x000ff00000000800 */
[----:B------:R-:W0:Y:S01]  /*0010*/  LDC R16, c[0x0][0x390] ;  /* 0x0000e400ff107b82 */ /* 0x000e220000000800 */
[----:B------:R-:W1:Y:S01]  /*0020*/  S2R R0, SR_TID.X ;  /* 0x0000000000007919 */ /* 0x000e620000002100 */
[----:B------:R-:W2:Y:S01]  /*0030*/  LDCU.64 UR6, c[0x0][0x358] ;  /* 0x00006b00ff0677ac */ /* 0x000ea20008000a00 */
[----:B------:R-:W-:Y:S01]  /*0040*/  IMAD.MOV.U32 R14, RZ, RZ, RZ ;  /* 0x000000ffff0e7224 */ /* 0x000fe200078e00ff */
[----:B------:R-:W3:Y:S04]  /*0050*/  S2R R15, SR_TID.Y ;  /* 0x00000000000f7919 */ /* 0x000ee80000002200 */
[----:B------:R-:W1:Y:S08]  /*0060*/  LDC R3, c[0x0][0x360] ;  /* 0x0000d800ff037b82 */ /* 0x000e700000000800 */
[----:B------:R-:W1:Y:S08]  /*0070*/  S2UR UR4, SR_CTAID.X ;  /* 0x00000000000479c3 */ /* 0x000e700000002500 */
[----:B------:R-:W3:Y:S01]  /*0080*/  S2UR UR5, SR_CTAID.Y ;  /* 0x00000000000579c3 */ /* 0x000ee20000002600 */
[----:B0-----:R-:W-:-:S07]  /*0090*/  ISETP.GE.AND P0, PT, R16, 0x1, PT ;  /* 0x000000011000780c */ /* 0x001fce0003f06270 */
[----:B------:R-:W3:Y:S01]  /*00a0*/  LDC R2, c[0x0][0x364] ;  /* 0x0000d900ff027b82 */ /* 0x000ee20000000800 */
[----:B-1----:R-:W-:Y:S02]  /*00b0*/  IMAD R0, R3, UR4, R0 ;  /* 0x0000000403007c24 */ /* 0x002fe4000f8e0200 */
[----:B---3--:R-:W-:-:S03]  /*00c0*/  IMAD R15, R2, UR5, R15 ;  /* 0x00000005020f7c24 */ /* 0x008fc6000f8e020f */
[----:B--2---:R-:W-:Y:S05]  /*00d0*/  @!P0 BRA `(.L_x_0) ;  /* 0x0000000400e48947 */ /* 0x004fea0003800000 */
[C---:B------:R-:W-:Y:S01]  /*00e0*/  LEA.HI R2, R16.reuse, R16, RZ, 0x1 ;  /* 0x0000001010027211 */ /* 0x040fe200078f08ff */
[----:B------:R-:W-:Y:S01]  /*00f0*/  IMAD.MOV.U32 R14, RZ, RZ, RZ ;  /* 0x000000ffff0e7224 */ /* 0x000fe200078e00ff */
[C---:B------:R-:W-:Y:S01]  /*0100*/  LOP3.LUT R23, R16.reuse, 0x3, RZ, 0xc0, !PT ;  /* 0x0000000310177812 */ /* 0x040fe200078ec0ff */
[----:B------:R-:W-:Y:S01]  /*0110*/  UMOV UR4, URZ ;  /* 0x000000ff00047c82 */ /* 0x000fe20008000000 */
[----:B------:R-:W-:Y:S02]  /*0120*/  SHF.R.S32.HI R2, RZ, 0x1, R2 ;  /* 0x00000001ff027819 */ /* 0x000fe40000011402 */
[----:B------:R-:W-:-:S03]  /*0130*/  LOP3.LUT R16, R16, 0x7ffffffc, RZ, 0xc0, !PT ;  /* 0x7ffffffc10107812 */ /* 0x000fc600078ec0ff */
[--C-:B------:R-:W-:Y:S02]  /*0140*/  IMAD.IADD R17, R15, 0x1, -R2.reuse ;  /* 0x000000010f117824 */ /* 0x100fe400078e0a02 */
[----:B------:R-:W-:-:S07]  /*0150*/  IMAD.IADD R18, R0, 0x1, -R2 ;  /* 0x0000000100127824 */ /* 0x000fce00078e0a02 */
.L_x_8:
[----:B------:R-:W0:Y:S01]  /*0160*/  LDCU.64 UR10, c[0x0][0x390] ;  /* 0x00007200ff0a77ac */ /* 0x000e220008000a00 */
[----:B------:R-:W-:Y:S02]  /*0170*/  VIADD R20, R18, UR4 ;  /* 0x0000000412147c36 */ /* 0x000fe40008000000 */
[----:B------:R-:W-:Y:S01]  /*0180*/  IMAD.MOV.U32 R6, RZ, RZ, RZ ;  /* 0x000000ffff067224 */ /* 0x000fe200078e00ff */
[----:B0-----:R-:W-:Y:S02]  /*0190*/  UISETP.GE.U32.AND UP0, UPT, UR10, 0x4, UPT ;  /* 0x000000040a00788c */ /* 0x001fe4000bf06070 */
[C---:B------:R-:W-:Y:S01]  /*01a0*/  ISETP.GE.AND P0, PT, R20.reuse, UR11, PT ;  /* 0x0000000b14007c0c */ /* 0x040fe2000bf06270 */
[----:B------:R-:W-:Y:S01]  /*01b0*/  UIMAD UR8, UR4, UR10, URZ ;  /* 0x0000000a040872a4 */ /* 0x000fe2000f8e02ff */
[C---:B------:R-:W-:Y:S01]  /*01c0*/  IMAD R19, R20.reuse, UR11, R17 ;  /* 0x0000000b14137c24 */ /* 0x040fe2000f8e0211 */
[----:B------:R-:W-:Y:S01]  /*01d0*/  UIADD3 UR4, UPT, UPT, UR4, 0x1, URZ ;  /* 0x0000000104047890 */ /* 0x000fe2000fffe0ff */
[----:B------:R-:W-:-:S03]  /*01e0*/  ISETP.LT.OR P0, PT, R20, RZ, P0 ;  /* 0x000000ff1400720c */ /* 0x000fc60000701670 */
[----:B------:R-:W-:Y:S01]  /*01f0*/  UISETP.NE.AND UP1, UPT, UR4, UR10, UPT ;  /* 0x0000000a0400728c */ /* 0x000fe2000bf25270 */
[----:B--23--:R-:W-:Y:S10]  /*0200*/  BRA.U !UP0, `(.L_x_1) ;  /* 0x0000000108e07547 */ /* 0x00cff4000b800000 */
[----:B------:R-:W0:Y:S01]  /*0210*/  LDC R21, c[0x0][0x394] ;  /* 0x0000e500ff157b82 */ /* 0x000e220000000800 */
[----:B------:R-:W-:Y:S01]  /*0220*/  IMAD.MOV.U32 R22, RZ, RZ, RZ ;  /* 0x000000ffff167224 */ /* 0x000fe200078e00ff */
[----:B------:R-:W1:Y:S06]  /*0230*/  LDCU UR5, c[0x0][0x394] ;  /* 0x00007280ff0577ac */ /* 0x000e6c0008000800 */
[----:B------:R-:W2:Y:S08]  /*0240*/  LDC.64 R2, c[0x0][0x380] ;  /* 0x0000e000ff027b82 */ /* 0x000eb00000000a00 */
[----:B------:R-:W3:Y:S08]  /*0250*/  LDC.64 R4, c[0x0][0x388] ;  /* 0x0000e200ff047b82 */ /* 0x000ef00000000a00 */
[----:B------:R-:W4:Y:S08]  /*0260*/  LDC.64 R6, c[0x0][0x380] ;  /* 0x0000e000ff067b82 */ /* 0x000f300000000a00 */
[----:B-1----:R-:W0:Y:S02]  /*0270*/  LDC.64 R8, c[0x0][0x388] ;  /* 0x0000e200ff087b82 */ /* 0x002e240000000a00 */
.L_x_4:
[----:B------:R-:W-:Y:S04]  /*0280*/  BSSY.RECONVERGENT B0, `(.L_x_2) ;  /* 0x000000d000007945 */ /* 0x000fe80003800200 */
[----:B------:R-:W-:Y:S05]  /*0290*/  @P0 BRA `(.L_x_3) ;  /* 0x00000000002c0947 */ /* 0x000fea0003800000 */
[----:B------:R-:W-:-:S05]  /*02a0*/  IMAD.IADD R10, R17, 0x1, R22 ;  /* 0x00000001110a7824 */ /* 0x000fca00078e0216 */
[----:B0-----:R-:W-:-:S04]  /*02b0*/  ISETP.GE.AND P1, PT, R10, R21, PT ;  /* 0x000000150a00720c */ /* 0x001fc80003f26270 */
[----:B------:R-:W-:-:S13]  /*02c0*/  ISETP.LT.OR P1, PT, R10, RZ, P1 ;  /* 0x000000ff0a00720c */ /* 0x000fda0000f21670 */
[----:B------:R-:W-:Y:S05]  /*02d0*/  @P1 BRA `(.L_x_3) ;  /* 0x00000000001c1947 */ /* 0x000fea0003800000 */
[----:B------:R-:W-:Y:S02]  /*02e0*/  IMAD R11, R20, R21, R10 ;  /* 0x00000015140b7224 */ /* 0x000fe400078e020a */
[----:B------:R-:W-:Y:S02]  /*02f0*/  VIADD R13, R22, UR8 ;  /* 0x00000008160d7c36 */ /* 0x000fe40008000000 */
[----:B--2---:R-:W-:-:S04]  /*0300*/  IMAD.WIDE R10, R11, 0x4, R2 ;  /* 0x000000040b0a7825 */ /* 0x004fc800078e0202 */
[----:B---3--:R-:W-:Y:S02]  /*0310*/  IMAD.WIDE.U32 R12, R13, 0x4, R4 ;  /* 0x000000040d0c7825 */ /* 0x008fe400078e0004 */
[----:B------:R-:W2:Y:S04]  /*0320*/  LDG.E R11, desc[UR6][R10.64] ;  /* 0x000000060a0b7981 */ /* 0x000ea8000c1e1900 */
[----:B------:R-:W2:Y:S02]  /*0330*/  LDG.E R12, desc[UR6][R12.64] ;  /* 0x000000060c0c7981 */ /* 0x000ea4000c1e1900 */
[----:B--2---:R-:W-:-:S07]  /*0340*/  IMAD R14, R11, R12, R14 ;  /* 0x0000000c0b0e7224 */ /* 0x004fce00078e020e */
.L_x_3:
[----:B------:R-:W-:Y:S05]  /*0350*/  BSYNC.RECONVERGENT B0 ;  /* 0x0000000000007941 */ /* 0x000fea0003800200 */
.L_x_2:
[----:B------:R-:W-:Y:S01]  /*0360*/  IADD3 R12, PT, PT, R22, 0x1, R17 ;  /* 0x00000001160c7810 */ /* 0x000fe20007ffe011 */
[----:B------:R-:W-:Y:S01]  /*0370*/  UMOV UR11, UR5 ;  /* 0x00000005000b7c82 */ /* 0x000fe20008000000 */
[----:B------:R-:W-:Y:S02]  /*0380*/  SHF.R.S32.HI R10, RZ, 0x1f, R22 ;  /* 0x0000001fff0a7819 */ /* 0x000fe40000011416 */
[----:B------:R-:W-:Y:S02]  /*0390*/  ISETP.GE.AND P1, PT, R12, UR11, PT ;  /* 0x0000000b0c007c0c */ /* 0x000fe4000bf26270 */
[----:B------:R-:W-:Y:S02]  /*03a0*/  IADD3 R13, P3, PT, R22, UR8, RZ ;  /* 0x00000008160d7c10 */ /* 0x000fe4000ff7e0ff */
[----:B------:R-:W-:Y:S02]  /*03b0*/  ISETP.LT.OR P1, PT, R12, RZ, P1 ;  /* 0x000000ff0c00720c */ /* 0x000fe40000f21670 */
[----:B------:R-:W-:Y:S01]  /*03c0*/  IADD3 R11, P2, PT, R19, R22, RZ ;  /* 0x00000016130b7210 */ /* 0x000fe20007f5e0ff */
[----:B------:R-:W-:Y:S01]  /*03d0*/  IMAD.X R24, RZ, RZ, R10, P3 ;  /* 0x000000ffff187224 */ /* 0x000fe200018e060a */
[----:B------:R-:W-:-:S02]  /*03e0*/  PLOP3.LUT P1, PT, P0, P1, PT, 0xf8, 0x8f ;  /* 0x00000000008f781c */ /* 0x000fc40000723f70 */
[----:B------:R-:W-:Y:S02]  /*03f0*/  LEA.HI.X.SX32 R26, R19, R10, 0x1, P2 ;  /* 0x0000000a131a7211 */ /* 0x000fe400010f0eff */
[----:B----4-:R-:W-:Y:S02]  /*0400*/  LEA R10, P2, R11, R6, 0x2 ;  /* 0x000000060b0a7211 */ /* 0x010fe400078410ff */
[----:B0-----:R-:W-:Y:S02]  /*0410*/  LEA R12, P3, R13, R8, 0x2 ;  /* 0x000000080d0c7211 */ /* 0x001fe400078610ff */
[----:B------:R-:W-:Y:S02]  /*0420*/  LEA.HI.X R11, R11, R7, R26, 0x2, P2 ;  /* 0x000000070b0b7211 */ /* 0x000fe400010f141a */
[----:B------:R-:W-:-:S03]  /*0430*/  LEA.HI.X R13, R13, R9, R24, 0x2, P3 ;  /* 0x000000090d0d7211 */ /* 0x000fc600018f1418 */
[----:B------:R-:W4:Y:S04]  /*0440*/  @!P1 LDG.E R25, desc[UR6][R10.64+0x4] ;  /* 0x000004060a199981 */ /* 0x000f28000c1e1900 */
[----:B------:R-:W4:Y:S01]  /*0450*/  @!P1 LDG.E R24, desc[UR6][R12.64+0x4] ;  /* 0x000004060c189981 */ /* 0x000f22000c1e1900 */
[----:B------:R-:W-:-:S04]  /*0460*/  IADD3 R26, PT, PT, R22, 0x2, R17 ;  /* 0x00000002161a7810 */ /* 0x000fc80007ffe011 */
[----:B------:R-:W-:-:S04]  /*0470*/  ISETP.GE.AND P2, PT, R26, UR11, PT ;  /* 0x0000000b1a007c0c */ /* 0x000fc8000bf46270 */
[----:B------:R-:W-:Y:S02]  /*0480*/  ISETP.LT.OR P2, PT, R26, RZ, P2 ;  /* 0x000000ff1a00720c */ /* 0x000fe40001741670 */
[----:B------:R-:W-:Y:S02]  /*0490*/  IADD3 R26, PT, PT, R22, 0x3, R17 ;  /* 0x00000003161a7810 */ /* 0x000fe40007ffe011 */
[----:B------:R-:W-:Y:S02]  /*04a0*/  PLOP3.LUT P2, PT, P0, P2, PT, 0xf8, 0x8f ;  /* 0x00000000008f781c */ /* 0x000fe40000745f70 */
[----:B------:R-:W-:-:S04]  /*04b0*/  ISETP.GE.AND P3, PT, R26, UR11, PT ;  /* 0x0000000b1a007c0c */ /* 0x000fc8000bf66270 */
[----:B------:R-:W-:-:S04]  /*04c0*/  ISETP.LT.OR P3, PT, R26, RZ, P3 ;  /* 0x000000ff1a00720c */ /* 0x000fc80001f61670 */
[----:B------:R-:W-:-:S13]  /*04d0*/  PLOP3.LUT P3, PT, P0, P3, PT, 0xf8, 0x8f ;  /* 0x00000000008f781c */ /* 0x000fda0000767f70 */
[----:B------:R-:W5:Y:S04]  /*04e0*/  @!P3 LDG.E R27, desc[UR6][R10.64+0xc] ;  /* 0x00000c060a1bb981 */ /* 0x000f68000c1e1900 */
[----:B------:R-:W5:Y:S01]  /*04f0*/  @!P3 LDG.E R26, desc[UR6][R12.64+0xc] ;  /* 0x00000c060c1ab981 */ /* 0x000f62000c1e1900 */
[----:B----4-:R-:W-:-:S03]  /*0500*/  @!P1 IMAD R14, R25, R24, R14 ;  /* 0x00000018190e9224 */ /* 0x010fc600078e020e */
[----:B------:R-:W4:Y:S04]  /*0510*/  @!P2 LDG.E R25, desc[UR6][R10.64+0x8] ;  /* 0x000008060a19a981 */ /* 0x000f28000c1e1900 */
[----:B------:R-:W4:Y:S01]  /*0520*/  @!P2 LDG.E R24, desc[UR6][R12.64+0x8] ;  /* 0x000008060c18a981 */ /* 0x000f22000c1e1900 */
[----:B------:R-:W-:-:S05]  /*0530*/  VIADD R22, R22, 0x4 ;  /* 0x0000000416167836 */ /* 0x000fca0000000000 */
[----:B------:R-:W-:Y:S01]  /*0540*/  ISETP.NE.AND P1, PT, R22, R16, PT ;  /* 0x000000101600720c */ /* 0x000fe20003f25270 */
[----:B----4-:R-:W-:-:S04]  /*0550*/  @!P2 IMAD R14, R25, R24, R14 ;  /* 0x00000018190ea224 */ /* 0x010fc800078e020e */
[----:B-----5:R-:W-:-:S08]  /*0560*/  @!P3 IMAD R14, R27, R26, R14 ;  /* 0x0000001a1b0eb224 */ /* 0x020fd000078e020e */
[----:B------:R-:W-:Y:S05]  /*0570*/  @P1 BRA `(.L_x_4) ;  /* 0xfffffffc00401947 */ /* 0x000fea000383ffff */
[----:B------:R-:W-:-:S07]  /*0580*/  IMAD.MOV.U32 R6, RZ, RZ, R16 ;  /* 0x000000ffff067224 */ /* 0x000fce00078e0010 */
.L_x_1:
[----:B------:R-:W-:-:S13]  /*0590*/  ISETP.NE.AND P1, PT, R23, RZ, PT ;  /* 0x000000ff1700720c */ /* 0x000fda0003f25270 */
[----:B------:R-:W-:Y:S05]  /*05a0*/  @!P1 BRA `(.L_x_5) ;  /* 0x0000000000ac9947 */ /* 0x000fea0003800000 */
[----:B------:R-:W-:Y:S01]  /*05b0*/  BSSY.RECONVERGENT B0, `(.L_x_6) ;  /* 0x0000010000007945 */ /* 0x000fe20003800200 */
[----:B------:R-:W-:-:S03]  /*05c0*/  ISETP.NE.AND P2, PT, R23, 0x1, PT ;  /* 0x000000011700780c */ /* 0x000fc60003f45270 */
[----:B------:R-:W-:Y:S10]  /*05d0*/  @P0 BRA `(.L_x_7) ;  /* 0x0000000000340947 */ /* 0x000ff40003800000 */
[----:B------:R-:W-:-:S05]  /*05e0*/  IMAD.IADD R7, R17, 0x1, R6 ;  /* 0x0000000111077824 */ /* 0x000fca00078e0206 */
[----:B------:R-:W-:-:S04]  /*05f0*/  ISETP.GE.AND P1, PT, R7, UR11, PT ;  /* 0x0000000b07007c0c */ /* 0x000fc8000bf26270 */
[----:B------:R-:W-:-:S13]  /*0600*/  ISETP.LT.OR P1, PT, R7, RZ, P1 ;  /* 0x000000ff0700720c */ /* 0x000fda0000f21670 */
[----:B------:R-:W-:Y:S05]  /*0610*/  @P1 BRA `(.L_x_7) ;  /* 0x0000000000241947 */ /* 0x000fea0003800000 */
[----:B---3--:R-:W0:Y:S01]  /*0620*/  LDC.64 R4, c[0x0][0x380] ;  /* 0x0000e000ff047b82 */ /* 0x008e220000000a00 */
[----:B------:R-:W-:Y:S02]  /*0630*/  IMAD R7, R20, UR11, R7 ;  /* 0x0000000b14077c24 */ /* 0x000fe4000f8e0207 */
[----:B------:R-:W-:-:S05]  /*0640*/  VIADD R9, R6, UR8 ;  /* 0x0000000806097c36 */ /* 0x000fca0008000000 */
[----:B--2---:R-:W1:Y:S01]  /*0650*/  LDC.64 R2, c[0x0][0x388] ;  /* 0x0000e200ff027b82 */ /* 0x004e620000000a00 */
[----:B0-----:R-:W-:-:S06]  /*0660*/  IMAD.WIDE R4, R7, 0x4, R4 ;  /* 0x0000000407047825 */ /* 0x001fcc00078e0204 */
[----:B------:R-:W2:Y:S01]  /*0670*/  LDG.E R5, desc[UR6][R4.64] ;  /* 0x0000000604057981 */ /* 0x000ea2000c1e1900 */
[----:B-1----:R-:W-:-:S06]  /*0680*/  IMAD.WIDE.U32 R2, R9, 0x4, R2 ;  /* 0x0000000409027825 */ /* 0x002fcc00078e0002 */
[----:B------:R-:W2:Y:S02]  /*0690*/  LDG.E R2, desc[UR6][R2.64] ;  /* 0x0000000602027981 */ /* 0x000ea4000c1e1900 */
[----:B--2---:R-:W-:-:S07]  /*06a0*/  IMAD R14, R5, R2, R14 ;  /* 0x00000002050e7224 */ /* 0x004fce00078e020e */
.L_x_7:
[----:B------:R-:W-:Y:S05]  /*06b0*/  BSYNC.RECONVERGENT B0 ;  /* 0x0000000000007941 */ /* 0x000fea0003800200 */
.L_x_6:
[----:B------:R-:W-:Y:S05]  /*06c0*/  @!P2 BRA `(.L_x_5) ;  /* 0x000000000064a947 */ /* 0x000fea0003800000 */
[----:B---3--:R-:W0:Y:S01]  /*06d0*/  LDC.64 R4, c[0x0][0x380] ;  /* 0x0000e000ff047b82 */ /* 0x008e220000000a00 */
[C-C-:B------:R-:W-:Y:S02]  /*06e0*/  IADD3 R7, PT, PT, R6.reuse, 0x1, R17.reuse ;  /* 0x0000000106077810 */ /* 0x140fe40007ffe011 */
[----:B------:R-:W-:Y:S02]  /*06f0*/  IADD3 R9, PT, PT, R6, 0x2, R17 ;  /* 0x0000000206097810 */ /* 0x000fe40007ffe011 */
[----:B------:R-:W-:Y:S02]  /*0700*/  ISETP.GE.AND P3, PT, R7, UR11, PT ;  /* 0x0000000b07007c0c */ /* 0x000fe4000bf66270 */
[----:B------:R-:W-:Y:S01]  /*0710*/  ISETP.GE.AND P1, PT, R9, UR11, PT ;  /* 0x0000000b09007c0c */ /* 0x000fe2000bf26270 */
[----:B--2---:R-:W1:Y:S01]  /*0720*/  LDC.64 R2, c[0x0][0x388] ;  /* 0x0000e200ff027b82 */ /* 0x004e620000000a00 */
[----:B------:R-:W-:Y:S02]  /*0730*/  ISETP.LT.OR P3, PT, R7, RZ, P3 ;  /* 0x000000ff0700720c */ /* 0x000fe40001f61670 */
[----:B------:R-:W-:-:S02]  /*0740*/  IADD3 R8, P5, PT, R19, R6, RZ ;  /* 0x0000000613087210 */ /* 0x000fc40007fbe0ff */
[----:B------:R-:W-:Y:S02]  /*0750*/  IADD3 R6, P4, PT, R6, UR8, RZ ;  /* 0x0000000806067c10 */ /* 0x000fe4000ff9e0ff */
[----:B------:R-:W-:Y:S02]  /*0760*/  ISETP.LT.OR P1, PT, R9, RZ, P1 ;  /* 0x000000ff0900720c */ /* 0x000fe40000f21670 */
[----:B------:R-:W-:Y:S01]  /*0770*/  ISETP.EQ.OR P2, PT, R23, 0x2, P0 ;  /* 0x000000021700780c */ /* 0x000fe20000742670 */
[----:B------:R-:W-:Y:S01]  /*0780*/  IMAD.X R7, RZ, RZ, RZ, P4 ;  /* 0x000000ffff077224 */ /* 0x000fe200020e06ff */
[----:B------:R-:W-:Y:S02]  /*0790*/  PLOP3.LUT P3, PT, P0, P3, PT, 0xf8, 0x8f ;  /* 0x00000000008f781c */ /* 0x000fe40000767f70 */
[----:B------:R-:W-:Y:S02]  /*07a0*/  LEA.HI.X.SX32 R19, R19, RZ, 0x1, P5 ;  /* 0x000000ff13137211 */ /* 0x000fe400028f0eff */
[----:B------:R-:W-:-:S02]  /*07b0*/  PLOP3.LUT P1, PT, P2, P1, PT, 0xf8, 0x8f ;  /* 0x00000000008f781c */ /* 0x000fc40001723f70 */
[----:B0-----:R-:W-:-:S04]  /*07c0*/  LEA R4, P0, R8, R4, 0x2 ;  /* 0x0000000408047211 */ /* 0x001fc800078010ff */
[----:B------:R-:W-:Y:S02]  /*07d0*/  LEA.HI.X R5, R8, R5, R19, 0x2, P0 ;  /* 0x0000000508057211 */ /* 0x000fe400000f1413 */
[----:B-1----:R-:W-:-:S04]  /*07e0*/  LEA R2, P4, R6, R2, 0x2 ;  /* 0x0000000206027211 */ /* 0x002fc800078810ff */
[----:B------:R-:W-:Y:S01]  /*07f0*/  LEA.HI.X R3, R6, R3, R7, 0x2, P4 ;  /* 0x0000000306037211 */ /* 0x000fe200020f1407 */
[----:B------:R-:W2:Y:S04]  /*0800*/  @!P1 LDG.E R9, desc[UR6][R4.64+0x8] ;  /* 0x0000080604099981 */ /* 0x000ea8000c1e1900 */
[----:B------:R-:W3:Y:S04]  /*0810*/  @!P3 LDG.E R7, desc[UR6][R4.64+0x4] ;  /* 0x000004060407b981 */ /* 0x000ee8000c1e1900 */
[----:B------:R-:W3:Y:S04]  /*0820*/  @!P3 LDG.E R6, desc[UR6][R2.64+0x4] ;  /* 0x000004060206b981 */ /* 0x000ee8000c1e1900 */
[----:B------:R-:W2:Y:S01]  /*0830*/  @!P1 LDG.E R8, desc[UR6][R2.64+0x8] ;  /* 0x0000080602089981 */ /* 0x000ea2000c1e1900 */
[----:B---3--:R-:W-:-:S04]  /*0840*/  @!P3 IMAD R14, R7, R6, R14 ;  /* 0x00000006070eb224 */ /* 0x008fc800078e020e */
[----:B--2---:R-:W-:-:S07]  /*0850*/  @!P1 IMAD R14, R9, R8, R14 ;  /* 0x00000008090e9224 */ /* 0x004fce00078e020e */
.L_x_5:
[----:B------:R-:W-:Y:S05]  /*0860*/  BRA.U UP1, `(.L_x_8) ;  /* 0xfffffff9013c7547 */ /* 0x000fea000b83ffff */
.L_x_0:
[----:B------:R-:W0:Y:S01]  /*0870*/  LDCU UR5, c[0x0][0x394] ;  /* 0x00007280ff0577ac */ /* 0x000e220008000800 */
[----:B--2---:R-:W-:-:S04]  /*0880*/  VIMNMX R2, PT, PT, R0, R15, !PT ;  /* 0x0000000f00027248 */ /* 0x004fc80007fe0100 */
[----:B0-----:R-:W-:-:S13]  /*0890*/  ISETP.GE.AND P0, PT, R2, UR5, PT ;  /* 0x0000000502007c0c */ /* 0x001fda000bf06270 */
[----:B------:R-:W-:Y:S05]  /*08a0*/  @P0 EXIT ;  /* 0x000000000000094d */ /* 0x000fea0003800000 */
[----:B------:R-:W0:Y:S01]  /*08b0*/  LDC.64 R2, c[0x0][0x398] ;  /* 0x0000e600ff027b82 */ /* 0x000e220000000a00 */
[----:B------:R-:W-:-:S04]  /*08c0*/  IMAD R15, R0, UR5, R15 ;  /* 0x00000005000f7c24 */ /* 0x000fc8000f8e020f */
[----:B0-----:R-:W-:-:S05]  /*08d0*/  IMAD.WIDE R2, R15, 0x4, R2 ;  /* 0x000000040f027825 */ /* 0x001fca00078e0202 */
[----:B------:R-:W-:Y:S01]  /*08e0*/  STG.E desc[UR6][R2.64], R14 ;  /* 0x0000000e02007986 */ /* 0x000fe2000c101906 */
[----:B------:R-:W-:Y:S05]  /*08f0*/  EXIT ;  /* 0x000000000000794d */ /* 0x000fea0003800000 */
.L_x_9:
[----:B------:R-:W-:-:S00]  /*0900*/  BRA `(.L_x_9) ;  /* 0xfffffffc00fc7947 */ /* 0x000fc0000383ffff */
[----:B------:R-:W-:-:S00]  /*0910*/  NOP ;  /* 0x0000000000007918 */ /* 0x000fc00000000000 */
        /* <DEDUP_REMOVED lines=14> */
.L_x_10:


//--------------------- .nv.shared.reserved.0     --------------------------
	.section	.nv.shared.reserved.0,"aw",@nobits
	.weak		__nv_reservedSMEM_offset_0_alias
	.size		__nv_reservedSMEM_offset_0_alias, 0, 64
	.other		__nv_reservedSMEM_offset_0_alias,@"STO_CUDA_RESERVED_SHARED STV_DEFAULT"
__nv_reservedSMEM_offset_0_alias:
	.zero		0
	.zero		64


//--------------------- .nv.constant0._Z14convolution_2dPiS_iiS_ --------------------------
	.section	.nv.constant0._Z14convolution_2dPiS_iiS_,"a",@progbits
	.sectionflags	@""
	.align	4
.nv.constant0._Z14convolution_2dPiS_iiS_:
	.zero		928


//--------------------- SYMBOLS --------------------------

	.type		.nv.reservedSmem.offset0,@object
	.size		.nv.reservedSmem.offset0,0x4
